//
// Generated by NVIDIA NVVM Compiler
//
// Compiler Build ID: CL-36424714
// Cuda compilation tools, release 13.0, V13.0.88
// Based on NVVM 20.0.0
//

.version 9.0
.target sm_100
.address_size 64

	// .globl	_Z24reduccion_memoria_globalPfii

.visible .entry _Z24reduccion_memoria_globalPfii(
	.param .u64 .ptr .align 1 _Z24reduccion_memoria_globalPfii_param_0,
	.param .u32 _Z24reduccion_memoria_globalPfii_param_1,
	.param .u32 _Z24reduccion_memoria_globalPfii_param_2
)
{
	.reg .pred 	%p<2>;
	.reg .b32 	%r<7>;
	.reg .b32 	%f<4>;
	.reg .b64 	%rd<13>;

	ld.param.u64 	%rd2, [_Z24reduccion_memoria_globalPfii_param_0];
	ld.param.u32 	%r1, [_Z24reduccion_memoria_globalPfii_param_1];
	ld.param.s32 	%rd3, [_Z24reduccion_memoria_globalPfii_param_2];
	mov.u32 	%r2, %ctaid.x;
	mov.u32 	%r3, %ntid.x;
	mov.u32 	%r4, %tid.x;
	mad.lo.s32 	%r5, %r2, %r3, %r4;
	cvt.u64.u32 	%rd4, %r5;
	shl.b32 	%r6, %r1, 1;
	cvt.s64.s32 	%rd5, %r6;
	mul.lo.s64 	%rd1, %rd5, %rd4;
	setp.ge.u64 	%p1, %rd1, %rd3;
	@%p1 bra 	$L__BB0_2;
	cvta.to.global.u64 	%rd6, %rd2;
	cvt.s64.s32 	%rd7, %r1;
	add.s64 	%rd8, %rd1, %rd7;
	shl.b64 	%rd9, %rd8, 2;
	add.s64 	%rd10, %rd6, %rd9;
	ld.global.f32 	%f1, [%rd10];
	shl.b64 	%rd11, %rd1, 2;
	add.s64 	%rd12, %rd6, %rd11;
	ld.global.f32 	%f2, [%rd12];
	add.f32 	%f3, %f1, %f2;
	st.global.f32 	[%rd12], %f3;
$L__BB0_2:
	ret;

}


// ===== COMPILED SASS (sm_100) =====

	.target	sm_100

	.elftype	@"ET_EXEC"


//--------------------- .note.nv.tkinfo           --------------------------
	.section	.note.nv.tkinfo,"",@"SHT_NOTE"
	.sectionflags	@"SHF_NOTE_NV_TKINFO"
	.tkinfo
        /*0018*/ 	.word	0x00000002
        /*0030*/ 	.string	""
        /*0030*/ 	.string	"ptxas"
        /*0030*/ 	.string	"Cuda compilation tools, release 13.0, V13.0.88"
        /*0030*/ 	.string	"Build cuda_13.0.r13.0/compiler.36424714_0"
        /*0030*/ 	.string	"-arch sm_100 -m 64 "



//--------------------- .note.nv.cuinfo           --------------------------
	.section	.note.nv.cuinfo,"",@"SHT_NOTE"
	.sectionflags	@"SHF_NOTE_NV_CUINFO"
        /*0018*/ 	.short	0x0002
        /*001a*/ 	.short	0x0064
        /*001c*/ 	.short	0x0082
	.zero		2


//--------------------- .nv.info                  --------------------------
	.section	.nv.info,"",@"SHT_CUDA_INFO"
	.align	4


	//----- nvinfo : EIATTR_REGCOUNT
	.align		4
        /*0000*/ 	.byte	0x04, 0x2f
        /*0002*/ 	.short	(.L_1 - .L_0)
	.align		4
.L_0:
        /*0004*/ 	.word	index@(_Z24reduccion_memoria_globalPfii)
        /*0008*/ 	.word	0x0000000c


	//----- nvinfo : EIATTR_FRAME_SIZE
	.align		4
.L_1:
        /*000c*/ 	.byte	0x04, 0x11
        /*000e*/ 	.short	(.L_3 - .L_2)
	.align		4
.L_2:
        /*0010*/ 	.word	index@(_Z24reduccion_memoria_globalPfii)
        /*0014*/ 	.word	0x00000000


	//----- nvinfo : EIATTR_MIN_STACK_SIZE
	.align		4
.L_3:
        /*0018*/ 	.byte	0x04, 0x12
        /*001a*/ 	.short	(.L_5 - .L_4)
	.align		4
.L_4:
        /*001c*/ 	.word	index@(_Z24reduccion_memoria_globalPfii)
        /*0020*/ 	.word	0x00000000
.L_5:


//--------------------- .nv.compat                --------------------------
	.section	.nv.compat,"",@"SHT_CUDA_COMPAT_INFO"
	.align	4
        /*0000*/ 	.byte	0x02, 0x09, 0x00, 0x00, 0x02, 0x02, 0x01, 0x00, 0x02, 0x05, 0x05, 0x00, 0x03, 0x07, 0x01, 0x01
        /*0010*/ 	.byte	0x02, 0x03, 0x00, 0x00, 0x02, 0x06, 0x01, 0x00, 0x04, 0x0b, 0x08, 0x00, 0x09, 0x00, 0x00, 0x00
        /*0020*/ 	.byte	0x00, 0x00, 0x00, 0x00


//--------------------- .nv.info._Z24reduccion_memoria_globalPfii --------------------------
	.section	.nv.info._Z24reduccion_memoria_globalPfii,"",@"SHT_CUDA_INFO"
	.sectionflags	@""
	.align	4


	//----- nvinfo : EIATTR_CUDA_API_VERSION
	.align		4
        /*0000*/ 	.byte	0x04, 0x37
        /*0002*/ 	.short	(.L_7 - .L_6)
.L_6:
        /*0004*/ 	.word	0x00000082


	//----- nvinfo : EIATTR_KPARAM_INFO
	.align		4
.L_7:
        /*0008*/ 	.byte	0x04, 0x17
        /*000a*/ 	.short	(.L_9 - .L_8)
.L_8:
        /*000c*/ 	.word	0x00000000
        /*0010*/ 	.short	0x0002
        /*0012*/ 	.short	0x000c
        /*0014*/ 	.byte	0x00, 0xf0, 0x11, 0x00


	//----- nvinfo : EIATTR_KPARAM_INFO
	.align		4
.L_9:
        /*0018*/ 	.byte	0x04, 0x17
        /*001a*/ 	.short	(.L_11 - .L_10)
.L_10:
        /*001c*/ 	.word	0x00000000
        /*0020*/ 	.short	0x0001
        /*0022*/ 	.short	0x0008
        /*0024*/ 	.byte	0x00, 0xf0, 0x11, 0x00


	//----- nvinfo : EIATTR_KPARAM_INFO
	.align		4
.L_11:
        /*0028*/ 	.byte	0x04, 0x17
        /*002a*/ 	.short	(.L_13 - .L_12)
.L_12:
        /*002c*/ 	.word	0x00000000
        /*0030*/ 	.short	0x0000
        /*0032*/ 	.short	0x0000
        /*0034*/ 	.byte	0x00, 0xf5, 0x21, 0x00


	//----- nvinfo : EIATTR_SPARSE_MMA_MASK
	.align		4
.L_13:
        /*0038*/ 	.byte	0x03, 0x50
        /*003a*/ 	.short	0x0000


	//----- nvinfo : EIATTR_MAXREG_COUNT
	.align		4
        /*003c*/ 	.byte	0x03, 0x1b
        /*003e*/ 	.short	0x00ff


	//----- nvinfo : EIATTR_MERCURY_ISA_VERSION
	.align		4
        /*0040*/ 	.byte	0x03, 0x5f
        /*0042*/ 	.short	0x0101


	//----- nvinfo : EIATTR_VRC_CTA_INIT_COUNT
	.align		4
        /*0044*/ 	.byte	0x02, 0x4a
	.zero		1
	.zero		1


	//----- nvinfo : EIATTR_EXIT_INSTR_OFFSETS
	.align		4
        /*0048*/ 	.byte	0x04, 0x1c
        /*004a*/ 	.short	(.L_15 - .L_14)


	//   ....[0]....
.L_14:
        /*004c*/ 	.word	0x000000e0


	//   ....[1]....
        /*0050*/ 	.word	0x000001b0


	//----- nvinfo : EIATTR_CBANK_PARAM_SIZE
	.align		4
.L_15:
        /*0054*/ 	.byte	0x03, 0x19
        /*0056*/ 	.short	0x0010


	//----- nvinfo : EIATTR_PARAM_CBANK
	.align		4
        /*0058*/ 	.byte	0x04, 0x0a
        /*005a*/ 	.short	(.L_17 - .L_16)
	.align		4
.L_16:
        /*005c*/ 	.word	index@(.nv.constant0._Z24reduccion_memoria_globalPfii)
        /*0060*/ 	.short	0x0380
        /*0062*/ 	.short	0x0010


	//----- nvinfo : EIATTR_SW_WAR
	.align		4
.L_17:
        /*0064*/ 	.byte	0x04, 0x36
        /*0066*/ 	.short	(.L_19 - .L_18)
.L_18:
        /*0068*/ 	.word	0x00000008
.L_19:


//--------------------- .nv.callgraph             --------------------------
	.section	.nv.callgraph,"",@"SHT_CUDA_CALLGRAPH"
	.align	4
	.sectionentsize	8
	.align		4
        /*0000*/ 	.word	0x00000000
	.align		4
        /*0004*/ 	.word	0xffffffff
	.align		4
        /*0008*/ 	.word	0x00000000
	.align		4
        /*000c*/ 	.word	0xfffffffe
	.align		4
        /*0010*/ 	.word	0x00000000
	.align		4
        /*0014*/ 	.word	0xfffffffd
	.align		4
        /*0018*/ 	.word	0x00000000
	.align		4
        /*001c*/ 	.word	0xfffffffc


//--------------------- .text._Z24reduccion_memoria_globalPfii --------------------------
	.section	.text._Z24reduccion_memoria_globalPfii,"ax",@progbits
	.align	128
        .global         _Z24reduccion_memoria_globalPfii
        .type           _Z24reduccion_memoria_globalPfii,@function
        .size           _Z24reduccion_memoria_globalPfii,(.L_x_1 - _Z24reduccion_memoria_globalPfii)
        .other          _Z24reduccion_memoria_globalPfii,@"STO_CUDA_ENTRY STV_DEFAULT"
_Z24reduccion_memoria_globalPfii:
.text._Z24reduccion_memoria_globalPfii:
[----:B------:R-:W-:Y:S01]  /*0000*/  LDC R1, c[0x0][0x37c] ;  /* 0x0000df00ff017b82 */ /* 0x000fe20000000800 */
[----:B------:R-:W0:Y:S07]  /*0010*/  S2R R3, SR_TID.X ;  /* 0x0000000000037919 */ /* 0x000e2e0000002100 */
[----:B------:R-:W1:Y:S08]  /*0020*/  LDC.64 R6, c[0x0][0x388] ;  /* 0x0000e200ff067b82 */ /* 0x000e700000000a00 */
[----:B------:R-:W0:Y:S08]  /*0030*/  S2UR UR4, SR_CTAID.X ;  /* 0x00000000000479c3 */ /* 0x000e300000002500 */
[----:B------:R-:W0:Y:S01]  /*0040*/  LDC R0, c[0x0][0x360] ;  /* 0x0000d800ff007b82 */ /* 0x000e220000000800 */
[----:B-1----:R-:W-:-:S02]  /*0050*/  IMAD.SHL.U32 R5, R6, 0x2, RZ ;  /* 0x0000000206057824 */ /* 0x002fc400078e00ff */
[----:B0-----:R-:W-:-:S03]  /*0060*/  IMAD R0, R0, UR4, R3 ;  /* 0x0000000400007c24 */ /* 0x001fc6000f8e0203 */
[----:B------:R-:W-:Y:S01]  /*0070*/  SHF.R.S32.HI R3, RZ, 0x1f, R5 ;  /* 0x0000001fff037819 */ /* 0x000fe20000011405 */
[----:B------:R-:W-:-:S04]  /*0080*/  IMAD.WIDE.U32 R4, R5, R0, RZ ;  /* 0x0000000005047225 */ /* 0x000fc800078e00ff */
[----:B------:R-:W-:Y:S01]  /*0090*/  IMAD R3, R3, R0, RZ ;  /* 0x0000000003037224 */ /* 0x000fe200078e02ff */
[----:B------:R-:W-:Y:S02]  /*00a0*/  SHF.R.S32.HI R0, RZ, 0x1f, R7 ;  /* 0x0000001fff007819 */ /* 0x000fe40000011407 */
[----:B------:R-:W-:Y:S01]  /*00b0*/  ISETP.GE.U32.AND P0, PT, R4, R7, PT ;  /* 0x000000070400720c */ /* 0x000fe20003f06070 */
[----:B------:R-:W-:-:S05]  /*00c0*/  IMAD.IADD R9, R5, 0x1, R3 ;  /* 0x0000000105097824 */ /* 0x000fca00078e0203 */
[----:B------:R-:W-:-:S13]  /*00d0*/  ISETP.GE.U32.AND.EX P0, PT, R9, R0, PT, P0 ;  /* 0x000000000900720c */ /* 0x000fda0003f06100 */
[----:B------:R-:W-:Y:S05]  /*00e0*/  @P0 EXIT ;  /* 0x000000000000094d */ /* 0x000fea0003800000 */
[----:B------:R-:W0:Y:S01]  /*00f0*/  LDCU.64 UR6, c[0x0][0x380] ;  /* 0x00007000ff0677ac */ /* 0x000e220008000a00 */
[----:B------:R-:W-:Y:S01]  /*0100*/  IADD3 R0, P0, PT, R4, R6, RZ ;  /* 0x0000000604007210 */ /* 0x000fe20007f1e0ff */
[----:B------:R-:W1:Y:S03]  /*0110*/  LDCU.64 UR4, c[0x0][0x358] ;  /* 0x00006b00ff0477ac */ /* 0x000e660008000a00 */
[----:B------:R-:W-:Y:S02]  /*0120*/  LEA.HI.X.SX32 R3, R6, R9, 0x1, P0 ;  /* 0x0000000906037211 */ /* 0x000fe400000f0eff */
[----:B0-----:R-:W-:Y:S02]  /*0130*/  LEA R6, P0, R0, UR6, 0x2 ;  /* 0x0000000600067c11 */ /* 0x001fe4000f8010ff */
[----:B------:R-:W-:Y:S02]  /*0140*/  LEA R2, P1, R4, UR6, 0x2 ;  /* 0x0000000604027c11 */ /* 0x000fe4000f8210ff */
[----:B------:R-:W-:-:S02]  /*0150*/  LEA.HI.X R7, R0, UR7, R3, 0x2, P0 ;  /* 0x0000000700077c11 */ /* 0x000fc400080f1403 */
[----:B------:R-:W-:-:S03]  /*0160*/  LEA.HI.X R3, R4, UR7, R9, 0x2, P1 ;  /* 0x0000000704037c11 */ /* 0x000fc600088f1409 */
[----:B-1----:R-:W2:Y:S04]  /*0170*/  LDG.E R6, desc[UR4][R6.64] ;  /* 0x0000000406067981 */ /* 0x002ea8000c1e1900 */
[----:B------:R-:W2:Y:S02]  /*0180*/  LDG.E R5, desc[UR4][R2.64] ;  /* 0x0000000402057981 */ /* 0x000ea4000c1e1900 */
[----:B--2---:R-:W-:-:S05]  /*0190*/  FADD R5, R6, R5 ;  /* 0x0000000506057221 */ /* 0x004fca0000000000 */
[----:B------:R-:W-:Y:S01]  /*01a0*/  STG.E desc[UR4][R2.64], R5 ;  /* 0x0000000502007986 */ /* 0x000fe2000c101904 */
[----:B------:R-:W-:Y:S05]  /*01b0*/  EXIT ;  /* 0x000000000000794d */ /* 0x000fea0003800000 */
.L_x_0:
[----:B------:R-:W-:-:S00]  /*01c0*/  BRA `(.L_x_0) ;  /* 0xfffffffc00fc7947 */ /* 0x000fc0000383ffff */
[----:B------:R-:W-:-:S00]  /*01d0*/  NOP ;  /* 0x0000000000007918 */ /* 0x000fc00000000000 */
        /* <DEDUP_REMOVED lines=10> */
.L_x_1:


//--------------------- .nv.shared.reserved.0     --------------------------
	.section	.nv.shared.reserved.0,"aw",@nobits
	.weak		__nv_reservedSMEM_offset_0_alias
	.size		__nv_reservedSMEM_offset_0_alias, 0, 64
	.other		__nv_reservedSMEM_offset_0_alias,@"STO_CUDA_RESERVED_SHARED STV_DEFAULT"
__nv_reservedSMEM_offset_0_alias:
	.zero		0
	.zero		64


//--------------------- .nv.constant0._Z24reduccion_memoria_globalPfii --------------------------
	.section	.nv.constant0._Z24reduccion_memoria_globalPfii,"a",@progbits
	.sectionflags	@""
	.align	4
.nv.constant0._Z24reduccion_memoria_globalPfii:
	.zero		912


//--------------------- SYMBOLS --------------------------

	.type		.nv.reservedSmem.offset0,@object
	.size		.nv.reservedSmem.offset0,0x4
